//
// Generated by NVIDIA NVVM Compiler
//
// Compiler Build ID: CL-36424714
// Cuda compilation tools, release 13.0, V13.0.88
// Based on NVVM 20.0.0
//

.version 9.0
.target sm_100
.address_size 64

	// .globl	_leaky_relu

.visible .entry _leaky_relu(
	.param .u64 .ptr .align 1 _leaky_relu_param_0,
	.param .u64 .ptr .align 1 _leaky_relu_param_1,
	.param .u32 _leaky_relu_param_2,
	.param .u32 _leaky_relu_param_3,
	.param .f32 _leaky_relu_param_4
)
{
	.reg .pred 	%p<2>;
	.reg .b32 	%r<5>;
	.reg .b32 	%f<5>;
	.reg .b64 	%rd<8>;

	ld.param.u64 	%rd1, [_leaky_relu_param_0];
	ld.param.u64 	%rd2, [_leaky_relu_param_1];
	ld.param.f32 	%f1, [_leaky_relu_param_4];
	cvta.to.global.u64 	%rd3, %rd1;
	mov.u32 	%r1, %ctaid.x;
	mov.u32 	%r2, %ntid.x;
	mov.u32 	%r3, %tid.x;
	mad.lo.s32 	%r4, %r1, %r2, %r3;
	mul.wide.u32 	%rd4, %r4, 4;
	add.s64 	%rd5, %rd3, %rd4;
	ld.global.f32 	%f2, [%rd5];
	setp.lt.f32 	%p1, %f2, 0f00000000;
	mul.f32 	%f3, %f1, %f2;
	selp.f32 	%f4, %f3, %f2, %p1;
	cvta.to.global.u64 	%rd6, %rd2;
	add.s64 	%rd7, %rd6, %rd4;
	st.global.f32 	[%rd7], %f4;
	ret;

}
	// .globl	_batch_norm
.visible .entry _batch_norm(
	.param .u64 .ptr .align 1 _batch_norm_param_0,
	.param .u64 .ptr .align 1 _batch_norm_param_1,
	.param .u32 _batch_norm_param_2,
	.param .u32 _batch_norm_param_3,
	.param .u32 _batch_norm_param_4,
	.param .u32 _batch_norm_param_5,
	.param .u64 .ptr .align 1 _batch_norm_param_6,
	.param .u64 .ptr .align 1 _batch_norm_param_7,
	.param .u64 .ptr .align 1 _batch_norm_param_8,
	.param .u64 .ptr .align 1 _batch_norm_param_9
)
{
	.reg .b32 	%r<11>;
	.reg .b32 	%f<11>;
	.reg .b64 	%rd<21>;

	ld.param.u64 	%rd1, [_batch_norm_param_0];
	ld.param.u64 	%rd2, [_batch_norm_param_1];
	ld.param.u32 	%r1, [_batch_norm_param_3];
	ld.param.u32 	%r2, [_batch_norm_param_4];
	ld.param.u32 	%r3, [_batch_norm_param_5];
	ld.param.u64 	%rd3, [_batch_norm_param_6];
	ld.param.u64 	%rd4, [_batch_norm_param_7];
	ld.param.u64 	%rd5, [_batch_norm_param_8];
	ld.param.u64 	%rd6, [_batch_norm_param_9];
	cvta.to.global.u64 	%rd7, %rd2;
	cvta.to.global.u64 	%rd8, %rd6;
	cvta.to.global.u64 	%rd9, %rd4;
	cvta.to.global.u64 	%rd10, %rd3;
	cvta.to.global.u64 	%rd11, %rd1;
	cvta.to.global.u64 	%rd12, %rd5;
	mov.u32 	%r4, %ctaid.x;
	mov.u32 	%r5, %ctaid.y;
	mov.u32 	%r6, %tid.x;
	mov.u32 	%r7, %tid.y;
	mad.lo.s32 	%r8, %r1, %r4, %r5;
	mad.lo.s32 	%r9, %r8, %r2, %r6;
	mad.lo.s32 	%r10, %r9, %r3, %r7;
	mul.wide.u32 	%rd13, %r5, 4;
	add.s64 	%rd14, %rd12, %rd13;
	ld.global.f32 	%f1, [%rd14];
	mul.wide.u32 	%rd15, %r10, 4;
	add.s64 	%rd16, %rd11, %rd15;
	ld.global.f32 	%f2, [%rd16];
	add.s64 	%rd17, %rd10, %rd13;
	ld.global.f32 	%f3, [%rd17];
	sub.f32 	%f4, %f2, %f3;
	add.s64 	%rd18, %rd9, %rd13;
	ld.global.f32 	%f5, [%rd18];
	add.f32 	%f6, %f5, 0f3727C5AC;
	sqrt.rn.f32 	%f7, %f6;
	div.rn.f32 	%f8, %f4, %f7;
	add.s64 	%rd19, %rd8, %rd13;
	ld.global.f32 	%f9, [%rd19];
	fma.rn.f32 	%f10, %f1, %f8, %f9;
	add.s64 	%rd20, %rd7, %rd15;
	st.global.f32 	[%rd20], %f10;
	ret;

}
	// .globl	_conv2d
.visible .entry _conv2d()
{


	ret;

}
	// .globl	_max_pool2d
.visible .entry _max_pool2d(
	.param .u32 _max_pool2d_param_0,
	.param .u64 .ptr .align 1 _max_pool2d_param_1,
	.param .u32 _max_pool2d_param_2,
	.param .u32 _max_pool2d_param_3,
	.param .u32 _max_pool2d_param_4,
	.param .u32 _max_pool2d_param_5,
	.param .u32 _max_pool2d_param_6,
	.param .u32 _max_pool2d_param_7,
	.param .u64 .ptr .align 1 _max_pool2d_param_8
)
{


	ret;

}
	// .globl	_pad_fill
.visible .entry _pad_fill(
	.param .u64 .ptr .align 1 _pad_fill_param_0,
	.param .u32 _pad_fill_param_1,
	.param .f32 _pad_fill_param_2
)
{
	.reg .pred 	%p<3>;
	.reg .b32 	%r<11>;
	.reg .b32 	%f<2>;
	.reg .b64 	%rd<5>;

	ld.param.u64 	%rd2, [_pad_fill_param_0];
	ld.param.u32 	%r6, [_pad_fill_param_1];
	ld.param.f32 	%f1, [_pad_fill_param_2];
	mov.u32 	%r7, %ctaid.x;
	mov.u32 	%r1, %ntid.x;
	mov.u32 	%r8, %tid.x;
	mad.lo.s32 	%r10, %r7, %r1, %r8;
	setp.ge.s32 	%p1, %r10, %r6;
	@%p1 bra 	$L__BB4_3;
	mov.u32 	%r9, %nctaid.x;
	mul.lo.s32 	%r3, %r9, %r1;
	cvta.to.global.u64 	%rd1, %rd2;
$L__BB4_2:
	mul.wide.s32 	%rd3, %r10, 4;
	add.s64 	%rd4, %rd1, %rd3;
	st.global.f32 	[%rd4], %f1;
	add.s32 	%r10, %r10, %r3;
	setp.lt.s32 	%p2, %r10, %r6;
	@%p2 bra 	$L__BB4_2;
$L__BB4_3:
	ret;

}


// ===== COMPILED SASS (sm_100) =====

	.target	sm_100

	.elftype	@"ET_EXEC"


//--------------------- .note.nv.tkinfo           --------------------------
	.section	.note.nv.tkinfo,"",@"SHT_NOTE"
	.sectionflags	@"SHF_NOTE_NV_TKINFO"
	.tkinfo
        /*0018*/ 	.word	0x00000002
        /*0030*/ 	.string	""
        /*0030*/ 	.string	"ptxas"
        /*0030*/ 	.string	"Cuda compilation tools, release 13.0, V13.0.88"
        /*0030*/ 	.string	"Build cuda_13.0.r13.0/compiler.36424714_0"
        /*0030*/ 	.string	"-arch sm_100 -m 64 "



//--------------------- .note.nv.cuinfo           --------------------------
	.section	.note.nv.cuinfo,"",@"SHT_NOTE"
	.sectionflags	@"SHF_NOTE_NV_CUINFO"
        /*0018*/ 	.short	0x0002
        /*001a*/ 	.short	0x0064
        /*001c*/ 	.short	0x0082
	.zero		2


//--------------------- .nv.info                  --------------------------
	.section	.nv.info,"",@"SHT_CUDA_INFO"
	.align	4


	//----- nvinfo : EIATTR_REGCOUNT
	.align		4
        /*0000*/ 	.byte	0x04, 0x2f
        /*0002*/ 	.short	(.L_1 - .L_0)
	.align		4
.L_0:
        /*0004*/ 	.word	index@(_leaky_relu)
        /*0008*/ 	.word	0x0000000c


	//----- nvinfo : EIATTR_FRAME_SIZE
	.align		4
.L_1:
        /*000c*/ 	.byte	0x04, 0x11
        /*000e*/ 	.short	(.L_3 - .L_2)
	.align		4
.L_2:
        /*0010*/ 	.word	index@(_leaky_relu)
        /*0014*/ 	.word	0x00000000


	//----- nvinfo : EIATTR_REGCOUNT
	.align		4
.L_3:
        /*0018*/ 	.byte	0x04, 0x2f
        /*001a*/ 	.short	(.L_5 - .L_4)
	.align		4
.L_4:
        /*001c*/ 	.word	index@(_batch_norm)
        /*0020*/ 	.word	0x00000012


	//----- nvinfo : EIATTR_FRAME_SIZE
	.align		4
.L_5:
        /*0024*/ 	.byte	0x04, 0x11
        /*0026*/ 	.short	(.L_7 - .L_6)
	.align		4
.L_6:
        /*0028*/ 	.word	index@($__internal_1_$__cuda_sm3x_div_rn_noftz_f32_slowpath)
        /*002c*/ 	.word	0x00000000


	//----- nvinfo : EIATTR_FRAME_SIZE
	.align		4
.L_7:
        /*0030*/ 	.byte	0x04, 0x11
        /*0032*/ 	.short	(.L_9 - .L_8)
	.align		4
.L_8:
        /*0034*/ 	.word	index@($__internal_0_$__cuda_sm20_sqrt_rn_f32_slowpath)
        /*0038*/ 	.word	0x00000000


	//----- nvinfo : EIATTR_FRAME_SIZE
	.align		4
.L_9:
        /*003c*/ 	.byte	0x04, 0x11
        /*003e*/ 	.short	(.L_11 - .L_10)
	.align		4
.L_10:
        /*0040*/ 	.word	index@(_batch_norm)
        /*0044*/ 	.word	0x00000000


	//----- nvinfo : EIATTR_REGCOUNT
	.align		4
.L_11:
        /*0048*/ 	.byte	0x04, 0x2f
        /*004a*/ 	.short	(.L_13 - .L_12)
	.align		4
.L_12:
        /*004c*/ 	.word	index@(_conv2d)
        /*0050*/ 	.word	0x00000004


	//----- nvinfo : EIATTR_FRAME_SIZE
	.align		4
.L_13:
        /*0054*/ 	.byte	0x04, 0x11
        /*0056*/ 	.short	(.L_15 - .L_14)
	.align		4
.L_14:
        /*0058*/ 	.word	index@(_conv2d)
        /*005c*/ 	.word	0x00000000


	//----- nvinfo : EIATTR_REGCOUNT
	.align		4
.L_15:
        /*0060*/ 	.byte	0x04, 0x2f
        /*0062*/ 	.short	(.L_17 - .L_16)
	.align		4
.L_16:
        /*0064*/ 	.word	index@(_max_pool2d)
        /*0068*/ 	.word	0x00000004


	//----- nvinfo : EIATTR_FRAME_SIZE
	.align		4
.L_17:
        /*006c*/ 	.byte	0x04, 0x11
        /*006e*/ 	.short	(.L_19 - .L_18)
	.align		4
.L_18:
        /*0070*/ 	.word	index@(_max_pool2d)
        /*0074*/ 	.word	0x00000000


	//----- nvinfo : EIATTR_REGCOUNT
	.align		4
.L_19:
        /*0078*/ 	.byte	0x04, 0x2f
        /*007a*/ 	.short	(.L_21 - .L_20)
	.align		4
.L_20:
        /*007c*/ 	.word	index@(_pad_fill)
        /*0080*/ 	.word	0x0000000c


	//----- nvinfo : EIATTR_FRAME_SIZE
	.align		4
.L_21:
        /*0084*/ 	.byte	0x04, 0x11
        /*0086*/ 	.short	(.L_23 - .L_22)
	.align		4
.L_22:
        /*0088*/ 	.word	index@(_pad_fill)
        /*008c*/ 	.word	0x00000000


	//----- nvinfo : EIATTR_MIN_STACK_SIZE
	.align		4
.L_23:
        /*0090*/ 	.byte	0x04, 0x12
        /*0092*/ 	.short	(.L_25 - .L_24)
	.align		4
.L_24:
        /*0094*/ 	.word	index@(_pad_fill)
        /*0098*/ 	.word	0x00000000


	//----- nvinfo : EIATTR_MIN_STACK_SIZE
	.align		4
.L_25:
        /*009c*/ 	.byte	0x04, 0x12
        /*009e*/ 	.short	(.L_27 - .L_26)
	.align		4
.L_26:
        /*00a0*/ 	.word	index@(_max_pool2d)
        /*00a4*/ 	.word	0x00000000


	//----- nvinfo : EIATTR_MIN_STACK_SIZE
	.align		4
.L_27:
        /*00a8*/ 	.byte	0x04, 0x12
        /*00aa*/ 	.short	(.L_29 - .L_28)
	.align		4
.L_28:
        /*00ac*/ 	.word	index@(_conv2d)
        /*00b0*/ 	.word	0x00000000


	//----- nvinfo : EIATTR_MIN_STACK_SIZE
	.align		4
.L_29:
        /*00b4*/ 	.byte	0x04, 0x12
        /*00b6*/ 	.short	(.L_31 - .L_30)
	.align		4
.L_30:
        /*00b8*/ 	.word	index@(_batch_norm)
        /*00bc*/ 	.word	0x00000000


	//----- nvinfo : EIATTR_MIN_STACK_SIZE
	.align		4
.L_31:
        /*00c0*/ 	.byte	0x04, 0x12
        /*00c2*/ 	.short	(.L_33 - .L_32)
	.align		4
.L_32:
        /*00c4*/ 	.word	index@(_leaky_relu)
        /*00c8*/ 	.word	0x00000000
.L_33:


//--------------------- .nv.compat                --------------------------
	.section	.nv.compat,"",@"SHT_CUDA_COMPAT_INFO"
	.align	4
        /*0000*/ 	.byte	0x02, 0x09, 0x00, 0x00, 0x02, 0x02, 0x01, 0x00, 0x02, 0x05, 0x05, 0x00, 0x03, 0x07, 0x01, 0x01
        /*0010*/ 	.byte	0x02, 0x03, 0x00, 0x00, 0x02, 0x06, 0x01, 0x00, 0x04, 0x0b, 0x08, 0x00, 0x01, 0x00, 0x00, 0x00
        /*0020*/ 	.byte	0x00, 0x00, 0x00, 0x00


//--------------------- .nv.info._pad_fill        --------------------------
	.section	.nv.info._pad_fill,"",@"SHT_CUDA_INFO"
	.sectionflags	@""
	.align	4


	//----- nvinfo : EIATTR_CUDA_API_VERSION
	.align		4
        /*0000*/ 	.byte	0x04, 0x37
        /*0002*/ 	.short	(.L_35 - .L_34)
.L_34:
        /*0004*/ 	.word	0x00000082


	//----- nvinfo : EIATTR_KPARAM_INFO
	.align		4
.L_35:
        /*0008*/ 	.byte	0x04, 0x17
        /*000a*/ 	.short	(.L_37 - .L_36)
.L_36:
        /*000c*/ 	.word	0x00000000
        /*0010*/ 	.short	0x0002
        /*0012*/ 	.short	0x000c
        /*0014*/ 	.byte	0x00, 0xf0, 0x11, 0x00


	//----- nvinfo : EIATTR_KPARAM_INFO
	.align		4
.L_37:
        /*0018*/ 	.byte	0x04, 0x17
        /*001a*/ 	.short	(.L_39 - .L_38)
.L_38:
        /*001c*/ 	.word	0x00000000
        /*0020*/ 	.short	0x0001
        /*0022*/ 	.short	0x0008
        /*0024*/ 	.byte	0x00, 0xf0, 0x11, 0x00


	//----- nvinfo : EIATTR_KPARAM_INFO
	.align		4
.L_39:
        /*0028*/ 	.byte	0x04, 0x17
        /*002a*/ 	.short	(.L_41 - .L_40)
.L_40:
        /*002c*/ 	.word	0x00000000
        /*0030*/ 	.short	0x0000
        /*0032*/ 	.short	0x0000
        /*0034*/ 	.byte	0x00, 0xf5, 0x21, 0x00


	//----- nvinfo : EIATTR_SPARSE_MMA_MASK
	.align		4
.L_41:
        /*0038*/ 	.byte	0x03, 0x50
        /*003a*/ 	.short	0x0000


	//----- nvinfo : EIATTR_MAXREG_COUNT
	.align		4
        /*003c*/ 	.byte	0x03, 0x1b
        /*003e*/ 	.short	0x00ff


	//----- nvinfo : EIATTR_MERCURY_ISA_VERSION
	.align		4
        /*0040*/ 	.byte	0x03, 0x5f
        /*0042*/ 	.short	0x0101


	//----- nvinfo : EIATTR_VRC_CTA_INIT_COUNT
	.align		4
        /*0044*/ 	.byte	0x02, 0x4a
	.zero		1
	.zero		1


	//----- nvinfo : EIATTR_EXIT_INSTR_OFFSETS
	.align		4
        /*0048*/ 	.byte	0x04, 0x1c
        /*004a*/ 	.short	(.L_43 - .L_42)


	//   ....[0]....
.L_42:
        /*004c*/ 	.word	0x00000070


	//   ....[1]....
        /*0050*/ 	.word	0x00000120


	//----- nvinfo : EIATTR_CRS_STACK_SIZE
	.align		4
.L_43:
        /*0054*/ 	.byte	0x04, 0x1e
        /*0056*/ 	.short	(.L_45 - .L_44)
.L_44:
        /*0058*/ 	.word	0x00000000


	//----- nvinfo : EIATTR_CBANK_PARAM_SIZE
	.align		4
.L_45:
        /*005c*/ 	.byte	0x03, 0x19
        /*005e*/ 	.short	0x0010


	//----- nvinfo : EIATTR_PARAM_CBANK
	.align		4
        /*0060*/ 	.byte	0x04, 0x0a
        /*0062*/ 	.short	(.L_47 - .L_46)
	.align		4
.L_46:
        /*0064*/ 	.word	index@(.nv.constant0._pad_fill)
        /*0068*/ 	.short	0x0380
        /*006a*/ 	.short	0x0010


	//----- nvinfo : EIATTR_SW_WAR
	.align		4
.L_47:
        /*006c*/ 	.byte	0x04, 0x36
        /*006e*/ 	.short	(.L_49 - .L_48)
.L_48:
        /*0070*/ 	.word	0x00000008
.L_49:


//--------------------- .nv.info._max_pool2d      --------------------------
	.section	.nv.info._max_pool2d,"",@"SHT_CUDA_INFO"
	.sectionflags	@""
	.align	4


	//----- nvinfo : EIATTR_CUDA_API_VERSION
	.align		4
        /*0000*/ 	.byte	0x04, 0x37
        /*0002*/ 	.short	(.L_51 - .L_50)
.L_50:
        /*0004*/ 	.word	0x00000082


	//----- nvinfo : EIATTR_KPARAM_INFO
	.align		4
.L_51:
        /*0008*/ 	.byte	0x04, 0x17
        /*000a*/ 	.short	(.L_53 - .L_52)
.L_52:
        /*000c*/ 	.word	0x00000000
        /*0010*/ 	.short	0x0008
        /*0012*/ 	.short	0x0028
        /*0014*/ 	.byte	0x00, 0xf5, 0x21, 0x00


	//----- nvinfo : EIATTR_KPARAM_INFO
	.align		4
.L_53:
        /*0018*/ 	.byte	0x04, 0x17
        /*001a*/ 	.short	(.L_55 - .L_54)
.L_54:
        /*001c*/ 	.word	0x00000000
        /*0020*/ 	.short	0x0007
        /*0022*/ 	.short	0x0024
        /*0024*/ 	.byte	0x00, 0xf0, 0x11, 0x00


	//----- nvinfo : EIATTR_KPARAM_INFO
	.align		4
.L_55:
        /*0028*/ 	.byte	0x04, 0x17
        /*002a*/ 	.short	(.L_57 - .L_56)
.L_56:
        /*002c*/ 	.word	0x00000000
        /*0030*/ 	.short	0x0006
        /*0032*/ 	.short	0x0020
        /*0034*/ 	.byte	0x00, 0xf0, 0x11, 0x00


	//----- nvinfo : EIATTR_KPARAM_INFO
	.align		4
.L_57:
        /*0038*/ 	.byte	0x04, 0x17
        /*003a*/ 	.short	(.L_59 - .L_58)
.L_58:
        /*003c*/ 	.word	0x00000000
        /*0040*/ 	.short	0x0005
        /*0042*/ 	.short	0x001c
        /*0044*/ 	.byte	0x00, 0xf0, 0x11, 0x00


	//----- nvinfo : EIATTR_KPARAM_INFO
	.align		4
.L_59:
        /*0048*/ 	.byte	0x04, 0x17
        /*004a*/ 	.short	(.L_61 - .L_60)
.L_60:
        /*004c*/ 	.word	0x00000000
        /*0050*/ 	.short	0x0004
        /*0052*/ 	.short	0x0018
        /*0054*/ 	.byte	0x00, 0xf0, 0x11, 0x00


	//----- nvinfo : EIATTR_KPARAM_INFO
	.align		4
.L_61:
        /*0058*/ 	.byte	0x04, 0x17
        /*005a*/ 	.short	(.L_63 - .L_62)
.L_62:
        /*005c*/ 	.word	0x00000000
        /*0060*/ 	.short	0x0003
        /*0062*/ 	.short	0x0014
        /*0064*/ 	.byte	0x00, 0xf0, 0x11, 0x00


	//----- nvinfo : EIATTR_KPARAM_INFO
	.align		4
.L_63:
        /*0068*/ 	.byte	0x04, 0x17
        /*006a*/ 	.short	(.L_65 - .L_64)
.L_64:
        /*006c*/ 	.word	0x00000000
        /*0070*/ 	.short	0x0002
        /*0072*/ 	.short	0x0010
        /*0074*/ 	.byte	0x00, 0xf0, 0x11, 0x00


	//----- nvinfo : EIATTR_KPARAM_INFO
	.align		4
.L_65:
        /*0078*/ 	.byte	0x04, 0x17
        /*007a*/ 	.short	(.L_67 - .L_66)
.L_66:
        /*007c*/ 	.word	0x00000000
        /*0080*/ 	.short	0x0001
        /*0082*/ 	.short	0x0008
        /*0084*/ 	.byte	0x00, 0xf5, 0x21, 0x00


	//----- nvinfo : EIATTR_KPARAM_INFO
	.align		4
.L_67:
        /*0088*/ 	.byte	0x04, 0x17
        /*008a*/ 	.short	(.L_69 - .L_68)
.L_68:
        /*008c*/ 	.word	0x00000000
        /*0090*/ 	.short	0x0000
        /*0092*/ 	.short	0x0000
        /*0094*/ 	.byte	0x00, 0xf0, 0x11, 0x00


	//----- nvinfo : EIATTR_SPARSE_MMA_MASK
	.align		4
.L_69:
        /*0098*/ 	.byte	0x03, 0x50
        /*009a*/ 	.short	0x0000


	//----- nvinfo : EIATTR_MAXREG_COUNT
	.align		4
        /*009c*/ 	.byte	0x03, 0x1b
        /*009e*/ 	.short	0x00ff


	//----- nvinfo : EIATTR_MERCURY_ISA_VERSION
	.align		4
        /*00a0*/ 	.byte	0x03, 0x5f
        /*00a2*/ 	.short	0x0101


	//----- nvinfo : EIATTR_VRC_CTA_INIT_COUNT
	.align		4
        /*00a4*/ 	.byte	0x02, 0x4a
	.zero		1
	.zero		1


	//----- nvinfo : EIATTR_EXIT_INSTR_OFFSETS
	.align		4
        /*00a8*/ 	.byte	0x04, 0x1c
        /*00aa*/ 	.short	(.L_71 - .L_70)


	//   ....[0]....
.L_70:
        /*00ac*/ 	.word	0x00000010


	//----- nvinfo : EIATTR_CBANK_PARAM_SIZE
	.align		4
.L_71:
        /*00b0*/ 	.byte	0x03, 0x19
        /*00b2*/ 	.short	0x0030


	//----- nvinfo : EIATTR_PARAM_CBANK
	.align		4
        /*00b4*/ 	.byte	0x04, 0x0a
        /*00b6*/ 	.short	(.L_73 - .L_72)
	.align		4
.L_72:
        /*00b8*/ 	.word	index@(.nv.constant0._max_pool2d)
        /*00bc*/ 	.short	0x0380
        /*00be*/ 	.short	0x0030


	//----- nvinfo : EIATTR_SW_WAR
	.align		4
.L_73:
        /*00c0*/ 	.byte	0x04, 0x36
        /*00c2*/ 	.short	(.L_75 - .L_74)
.L_74:
        /*00c4*/ 	.word	0x00000008
.L_75:


//--------------------- .nv.info._conv2d          --------------------------
	.section	.nv.info._conv2d,"",@"SHT_CUDA_INFO"
	.sectionflags	@""
	.align	4


	//----- nvinfo : EIATTR_CUDA_API_VERSION
	.align		4
        /*0000*/ 	.byte	0x04, 0x37
        /*0002*/ 	.short	(.L_77 - .L_76)
.L_76:
        /*0004*/ 	.word	0x00000082


	//----- nvinfo : EIATTR_SPARSE_MMA_MASK
	.align		4
.L_77:
        /*0008*/ 	.byte	0x03, 0x50
        /*000a*/ 	.short	0x0000


	//----- nvinfo : EIATTR_MAXREG_COUNT
	.align		4
        /*000c*/ 	.byte	0x03, 0x1b
        /*000e*/ 	.short	0x00ff


	//----- nvinfo : EIATTR_MERCURY_ISA_VERSION
	.align		4
        /*0010*/ 	.byte	0x03, 0x5f
        /*0012*/ 	.short	0x0101


	//----- nvinfo : EIATTR_VRC_CTA_INIT_COUNT
	.align		4
        /*0014*/ 	.byte	0x02, 0x4a
	.zero		1
	.zero		1


	//----- nvinfo : EIATTR_EXIT_INSTR_OFFSETS
	.align		4
        /*0018*/ 	.byte	0x04, 0x1c
        /*001a*/ 	.short	(.L_79 - .L_78)


	//   ....[0]....
.L_78:
        /*001c*/ 	.word	0x00000010


	//----- nvinfo : EIATTR_SW_WAR
	.align		4
.L_79:
        /*0020*/ 	.byte	0x04, 0x36
        /*0022*/ 	.short	(.L_81 - .L_80)
.L_80:
        /*0024*/ 	.word	0x00000008
.L_81:


//--------------------- .nv.info._batch_norm      --------------------------
	.section	.nv.info._batch_norm,"",@"SHT_CUDA_INFO"
	.sectionflags	@""
	.align	4


	//----- nvinfo : EIATTR_CUDA_API_VERSION
	.align		4
        /*0000*/ 	.byte	0x04, 0x37
        /*0002*/ 	.short	(.L_83 - .L_82)
.L_82:
        /*0004*/ 	.word	0x00000082


	//----- nvinfo : EIATTR_KPARAM_INFO
	.align		4
.L_83:
        /*0008*/ 	.byte	0x04, 0x17
        /*000a*/ 	.short	(.L_85 - .L_84)
.L_84:
        /*000c*/ 	.word	0x00000000
        /*0010*/ 	.short	0x0009
        /*0012*/ 	.short	0x0038
        /*0014*/ 	.byte	0x00, 0xf5, 0x21, 0x00


	//----- nvinfo : EIATTR_KPARAM_INFO
	.align		4
.L_85:
        /*0018*/ 	.byte	0x04, 0x17
        /*001a*/ 	.short	(.L_87 - .L_86)
.L_86:
        /*001c*/ 	.word	0x00000000
        /*0020*/ 	.short	0x0008
        /*0022*/ 	.short	0x0030
        /*0024*/ 	.byte	0x00, 0xf5, 0x21, 0x00


	//----- nvinfo : EIATTR_KPARAM_INFO
	.align		4
.L_87:
        /*0028*/ 	.byte	0x04, 0x17
        /*002a*/ 	.short	(.L_89 - .L_88)
.L_88:
        /*002c*/ 	.word	0x00000000
        /*0030*/ 	.short	0x0007
        /*0032*/ 	.short	0x0028
        /*0034*/ 	.byte	0x00, 0xf5, 0x21, 0x00


	//----- nvinfo : EIATTR_KPARAM_INFO
	.align		4
.L_89:
        /*0038*/ 	.byte	0x04, 0x17
        /*003a*/ 	.short	(.L_91 - .L_90)
.L_90:
        /*003c*/ 	.word	0x00000000
        /*0040*/ 	.short	0x0006
        /*0042*/ 	.short	0x0020
        /*0044*/ 	.byte	0x00, 0xf5, 0x21, 0x00


	//----- nvinfo : EIATTR_KPARAM_INFO
	.align		4
.L_91:
        /*0048*/ 	.byte	0x04, 0x17
        /*004a*/ 	.short	(.L_93 - .L_92)
.L_92:
        /*004c*/ 	.word	0x00000000
        /*0050*/ 	.short	0x0005
        /*0052*/ 	.short	0x001c
        /*0054*/ 	.byte	0x00, 0xf0, 0x11, 0x00


	//----- nvinfo : EIATTR_KPARAM_INFO
	.align		4
.L_93:
        /*0058*/ 	.byte	0x04, 0x17
        /*005a*/ 	.short	(.L_95 - .L_94)
.L_94:
        /*005c*/ 	.word	0x00000000
        /*0060*/ 	.short	0x0004
        /*0062*/ 	.short	0x0018
        /*0064*/ 	.byte	0x00, 0xf0, 0x11, 0x00


	//----- nvinfo : EIATTR_KPARAM_INFO
	.align		4
.L_95:
        /*0068*/ 	.byte	0x04, 0x17
        /*006a*/ 	.short	(.L_97 - .L_96)
.L_96:
        /*006c*/ 	.word	0x00000000
        /*0070*/ 	.short	0x0003
        /*0072*/ 	.short	0x0014
        /*0074*/ 	.byte	0x00, 0xf0, 0x11, 0x00


	//----- nvinfo : EIATTR_KPARAM_INFO
	.align		4
.L_97:
        /*0078*/ 	.byte	0x04, 0x17
        /*007a*/ 	.short	(.L_99 - .L_98)
.L_98:
        /*007c*/ 	.word	0x00000000
        /*0080*/ 	.short	0x0002
        /*0082*/ 	.short	0x0010
        /*0084*/ 	.byte	0x00, 0xf0, 0x11, 0x00


	//----- nvinfo : EIATTR_KPARAM_INFO
	.align		4
.L_99:
        /*0088*/ 	.byte	0x04, 0x17
        /*008a*/ 	.short	(.L_101 - .L_100)
.L_100:
        /*008c*/ 	.word	0x00000000
        /*0090*/ 	.short	0x0001
        /*0092*/ 	.short	0x0008
        /*0094*/ 	.byte	0x00, 0xf5, 0x21, 0x00


	//----- nvinfo : EIATTR_KPARAM_INFO
	.align		4
.L_101:
        /*0098*/ 	.byte	0x04, 0x17
        /*009a*/ 	.short	(.L_103 - .L_102)
.L_102:
        /*009c*/ 	.word	0x00000000
        /*00a0*/ 	.short	0x0000
        /*00a2*/ 	.short	0x0000
        /*00a4*/ 	.byte	0x00, 0xf5, 0x21, 0x00


	//----- nvinfo : EIATTR_SPARSE_MMA_MASK
	.align		4
.L_103:
        /*00a8*/ 	.byte	0x03, 0x50
        /*00aa*/ 	.short	0x0000


	//----- nvinfo : EIATTR_MAXREG_COUNT
	.align		4
        /*00ac*/ 	.byte	0x03, 0x1b
        /*00ae*/ 	.short	0x00ff


	//----- nvinfo : EIATTR_MERCURY_ISA_VERSION
	.align		4
        /*00b0*/ 	.byte	0x03, 0x5f
        /*00b2*/ 	.short	0x0101


	//----- nvinfo : EIATTR_VRC_CTA_INIT_COUNT
	.align		4
        /*00b4*/ 	.byte	0x02, 0x4a
	.zero		1
	.zero		1


	//----- nvinfo : EIATTR_EXIT_INSTR_OFFSETS
	.align		4
        /*00b8*/ 	.byte	0x04, 0x1c
        /*00ba*/ 	.short	(.L_105 - .L_104)


	//   ....[0]....
.L_104:
        /*00bc*/ 	.word	0x00000390


	//----- nvinfo : EIATTR_CRS_STACK_SIZE
	.align		4
.L_105:
        /*00c0*/ 	.byte	0x04, 0x1e
        /*00c2*/ 	.short	(.L_107 - .L_106)
.L_106:
        /*00c4*/ 	.word	0x00000000


	//----- nvinfo : EIATTR_CBANK_PARAM_SIZE
	.align		4
.L_107:
        /*00c8*/ 	.byte	0x03, 0x19
        /*00ca*/ 	.short	0x0040


	//----- nvinfo : EIATTR_PARAM_CBANK
	.align		4
        /*00cc*/ 	.byte	0x04, 0x0a
        /*00ce*/ 	.short	(.L_109 - .L_108)
	.align		4
.L_108:
        /*00d0*/ 	.word	index@(.nv.constant0._batch_norm)
        /*00d4*/ 	.short	0x0380
        /*00d6*/ 	.short	0x0040


	//----- nvinfo : EIATTR_SW_WAR
	.align		4
.L_109:
        /*00d8*/ 	.byte	0x04, 0x36
        /*00da*/ 	.short	(.L_111 - .L_110)
.L_110:
        /*00dc*/ 	.word	0x00000008
.L_111:


//--------------------- .nv.info._leaky_relu      --------------------------
	.section	.nv.info._leaky_relu,"",@"SHT_CUDA_INFO"
	.sectionflags	@""
	.align	4


	//----- nvinfo : EIATTR_CUDA_API_VERSION
	.align		4
        /*0000*/ 	.byte	0x04, 0x37
        /*0002*/ 	.short	(.L_113 - .L_112)
.L_112:
        /*0004*/ 	.word	0x00000082


	//----- nvinfo : EIATTR_KPARAM_INFO
	.align		4
.L_113:
        /*0008*/ 	.byte	0x04, 0x17
        /*000a*/ 	.short	(.L_115 - .L_114)
.L_114:
        /*000c*/ 	.word	0x00000000
        /*0010*/ 	.short	0x0004
        /*0012*/ 	.short	0x0018
        /*0014*/ 	.byte	0x00, 0xf0, 0x11, 0x00


	//----- nvinfo : EIATTR_KPARAM_INFO
	.align		4
.L_115:
        /*0018*/ 	.byte	0x04, 0x17
        /*001a*/ 	.short	(.L_117 - .L_116)
.L_116:
        /*001c*/ 	.word	0x00000000
        /*0020*/ 	.short	0x0003
        /*0022*/ 	.short	0x0014
        /*0024*/ 	.byte	0x00, 0xf0, 0x11, 0x00


	//----- nvinfo : EIATTR_KPARAM_INFO
	.align		4
.L_117:
        /*0028*/ 	.byte	0x04, 0x17
        /*002a*/ 	.short	(.L_119 - .L_118)
.L_118:
        /*002c*/ 	.word	0x00000000
        /*0030*/ 	.short	0x0002
        /*0032*/ 	.short	0x0010
        /*0034*/ 	.byte	0x00, 0xf0, 0x11, 0x00


	//----- nvinfo : EIATTR_KPARAM_INFO
	.align		4
.L_119:
        /*0038*/ 	.byte	0x04, 0x17
        /*003a*/ 	.short	(.L_121 - .L_120)
.L_120:
        /*003c*/ 	.word	0x00000000
        /*0040*/ 	.short	0x0001
        /*0042*/ 	.short	0x0008
        /*0044*/ 	.byte	0x00, 0xf5, 0x21, 0x00


	//----- nvinfo : EIATTR_KPARAM_INFO
	.align		4
.L_121:
        /*0048*/ 	.byte	0x04, 0x17
        /*004a*/ 	.short	(.L_123 - .L_122)
.L_122:
        /*004c*/ 	.word	0x00000000
        /*0050*/ 	.short	0x0000
        /*0052*/ 	.short	0x0000
        /*0054*/ 	.byte	0x00, 0xf5, 0x21, 0x00


	//----- nvinfo : EIATTR_SPARSE_MMA_MASK
	.align		4
.L_123:
        /*0058*/ 	.byte	0x03, 0x50
        /*005a*/ 	.short	0x0000


	//----- nvinfo : EIATTR_MAXREG_COUNT
	.align		4
        /*005c*/ 	.byte	0x03, 0x1b
        /*005e*/ 	.short	0x00ff


	//----- nvinfo : EIATTR_MERCURY_ISA_VERSION
	.align		4
        /*0060*/ 	.byte	0x03, 0x5f
        /*0062*/ 	.short	0x0101


	//----- nvinfo : EIATTR_VRC_CTA_INIT_COUNT
	.align		4
        /*0064*/ 	.byte	0x02, 0x4a
	.zero		1
	.zero		1


	//----- nvinfo : EIATTR_EXIT_INSTR_OFFSETS
	.align		4
        /*0068*/ 	.byte	0x04, 0x1c
        /*006a*/ 	.short	(.L_125 - .L_124)


	//   ....[0]....
.L_124:
        /*006c*/ 	.word	0x000000f0


	//----- nvinfo : EIATTR_CBANK_PARAM_SIZE
	.align		4
.L_125:
        /*0070*/ 	.byte	0x03, 0x19
        /*0072*/ 	.short	0x001c


	//----- nvinfo : EIATTR_PARAM_CBANK
	.align		4
        /*0074*/ 	.byte	0x04, 0x0a
        /*0076*/ 	.short	(.L_127 - .L_126)
	.align		4
.L_126:
        /*0078*/ 	.word	index@(.nv.constant0._leaky_relu)
        /*007c*/ 	.short	0x0380
        /*007e*/ 	.short	0x001c


	//----- nvinfo : EIATTR_SW_WAR
	.align		4
.L_127:
        /*0080*/ 	.byte	0x04, 0x36
        /*0082*/ 	.short	(.L_129 - .L_128)
.L_128:
        /*0084*/ 	.word	0x00000008
.L_129:


//--------------------- .nv.callgraph             --------------------------
	.section	.nv.callgraph,"",@"SHT_CUDA_CALLGRAPH"
	.align	4
	.sectionentsize	8
	.align		4
        /*0000*/ 	.word	0x00000000
	.align		4
        /*0004*/ 	.word	0xffffffff
	.align		4
        /*0008*/ 	.word	0x00000000
	.align		4
        /*000c*/ 	.word	0xfffffffe
	.align		4
        /*0010*/ 	.word	0x00000000
	.align		4
        /*0014*/ 	.word	0xfffffffd
	.align		4
        /*0018*/ 	.word	0x00000000
	.align		4
        /*001c*/ 	.word	0xfffffffc


//--------------------- .text._pad_fill           --------------------------
	.section	.text._pad_fill,"ax",@progbits
	.align	128
        .global         _pad_fill
        .type           _pad_fill,@function
        .size           _pad_fill,(.L_x_24 - _pad_fill)
        .other          _pad_fill,@"STO_CUDA_ENTRY STV_DEFAULT"
_pad_fill:
.text._pad_fill:
[----:B------:R-:W-:Y:S01]  /*0000*/  LDC R1, c[0x0][0x37c] ;  /* 0x0000df00ff017b82 */ /* 0x000fe20000000800 */
[----:B------:R-:W0:Y:S07]  /*0010*/  S2R R0, SR_TID.X ;  /* 0x0000000000007919 */ /* 0x000e2e0000002100 */
[----:B------:R-:W0:Y:S01]  /*0020*/  S2UR UR4, SR_CTAID.X ;  /* 0x00000000000479c3 */ /* 0x000e220000002500 */
[----:B------:R-:W1:Y:S07]  /*0030*/  LDCU UR5, c[0x0][0x388] ;  /* 0x00007100ff0577ac */ /* 0x000e6e0008000800 */
[----:B------:R-:W0:Y:S02]  /*0040*/  LDC R7, c[0x0][0x360] ;  /* 0x0000d800ff077b82 */ /* 0x000e240000000800 */
[----:B0-----:R-:W-:-:S05]  /*0050*/  IMAD R0, R7, UR4, R0 ;  /* 0x0000000407007c24 */ /* 0x001fca000f8e0200 */
[----:B-1----:R-:W-:-:S13]  /*0060*/  ISETP.GE.AND P0, PT, R0, UR5, PT ;  /* 0x0000000500007c0c */ /* 0x002fda000bf06270 */
[----:B------:R-:W-:Y:S05]  /*0070*/  @P0 EXIT ;  /* 0x000000000000094d */ /* 0x000fea0003800000 */
[----:B------:R-:W0:Y:S01]  /*0080*/  LDC R9, c[0x0][0x38c] ;  /* 0x0000e300ff097b82 */ /* 0x000e220000000800 */
[----:B------:R-:W1:Y:S01]  /*0090*/  LDCU UR4, c[0x0][0x370] ;  /* 0x00006e00ff0477ac */ /* 0x000e620008000800 */
[----:B------:R-:W2:Y:S06]  /*00a0*/  LDCU.64 UR6, c[0x0][0x358] ;  /* 0x00006b00ff0677ac */ /* 0x000eac0008000a00 */
[----:B------:R-:W3:Y:S01]  /*00b0*/  LDC.64 R4, c[0x0][0x380] ;  /* 0x0000e000ff047b82 */ /* 0x000ee20000000a00 */
[----:B-1----:R-:W-:-:S07]  /*00c0*/  IMAD R7, R7, UR4, RZ ;  /* 0x0000000407077c24 */ /* 0x002fce000f8e02ff */
.L_x_0:
[----:B---3--:R-:W-:Y:S01]  /*00d0*/  IMAD.WIDE R2, R0, 0x4, R4 ;  /* 0x0000000400027825 */ /* 0x008fe200078e0204 */
[----:B------:R-:W-:-:S04]  /*00e0*/  IADD3 R0, PT, PT, R7, R0, RZ ;  /* 0x0000000007007210 */ /* 0x000fc80007ffe0ff */
[----:B0-2---:R1:W-:Y:S01]  /*00f0*/  STG.E desc[UR6][R2.64], R9 ;  /* 0x0000000902007986 */ /* 0x0053e2000c101906 */
[----:B------:R-:W-:-:S13]  /*0100*/  ISETP.GE.AND P0, PT, R0, UR5, PT ;  /* 0x0000000500007c0c */ /* 0x000fda000bf06270 */
[----:B-1----:R-:W-:Y:S05]  /*0110*/  @!P0 BRA `(.L_x_0) ;  /* 0xfffffffc00ec8947 */ /* 0x002fea000383ffff */
[----:B------:R-:W-:Y:S05]  /*0120*/  EXIT ;  /* 0x000000000000794d */ /* 0x000fea0003800000 */
.L_x_1:
[----:B------:R-:W-:-:S00]  /*0130*/  BRA `(.L_x_1) ;  /* 0xfffffffc00fc7947 */ /* 0x000fc0000383ffff */
[----:B------:R-:W-:-:S00]  /*0140*/  NOP ;  /* 0x0000000000007918 */ /* 0x000fc00000000000 */
        /* <DEDUP_REMOVED lines=11> */
.L_x_24:


//--------------------- .text._max_pool2d         --------------------------
	.section	.text._max_pool2d,"ax",@progbits
	.align	128
        .global         _max_pool2d
        .type           _max_pool2d,@function
        .size           _max_pool2d,(.L_x_25 - _max_pool2d)
        .other          _max_pool2d,@"STO_CUDA_ENTRY STV_DEFAULT"
_max_pool2d:
.text._max_pool2d:
[----:B------:R-:W-:Y:S01]  /*0000*/  LDC R1, c[0x0][0x37c] ;  /* 0x0000df00ff017b82 */ /* 0x000fe20000000800 */
[----:B------:R-:W-:Y:S05]  /*0010*/  EXIT ;  /* 0x000000000000794d */ /* 0x000fea0003800000 */
.L_x_2:
        /* <DEDUP_REMOVED lines=14> */
.L_x_25:


//--------------------- .text._conv2d             --------------------------
	.section	.text._conv2d,"ax",@progbits
	.align	128
        .global         _conv2d
        .type           _conv2d,@function
        .size           _conv2d,(.L_x_26 - _conv2d)
        .other          _conv2d,@"STO_CUDA_ENTRY STV_DEFAULT"
_conv2d:
.text._conv2d:
[----:B------:R-:W-:Y:S01]  /*0000*/  LDC R1, c[0x0][0x37c] ;  /* 0x0000df00ff017b82 */ /* 0x000fe20000000800 */
[----:B------:R-:W-:Y:S05]  /*0010*/  EXIT ;  /* 0x000000000000794d */ /* 0x000fea0003800000 */
.L_x_3:
        /* <DEDUP_REMOVED lines=14> */
.L_x_26:


//--------------------- .text._batch_norm         --------------------------
	.section	.text._batch_norm,"ax",@progbits
	.align	128
        .global         _batch_norm
        .type           _batch_norm,@function
        .size           _batch_norm,(.L_x_23 - _batch_norm)
        .other          _batch_norm,@"STO_CUDA_ENTRY STV_DEFAULT"
_batch_norm:
.text._batch_norm:
[----:B------:R-:W-:Y:S01]  /*0000*/  LDC R1, c[0x0][0x37c] ;  /* 0x0000df00ff017b82 */ /* 0x000fe20000000800 */
[----:B------:R-:W0:Y:S07]  /*0010*/  S2R R4, SR_CTAID.Y ;  /* 0x0000000000047919 */ /* 0x000e2e0000002600 */
[----:B------:R-:W0:Y:S01]  /*0020*/  LDC.64 R12, c[0x0][0x3a8] ;  /* 0x0000ea00ff0c7b82 */ /* 0x000e220000000a00 */
[----:B------:R-:W1:Y:S01]  /*0030*/  LDCU.64 UR4, c[0x0][0x358] ;  /* 0x00006b00ff0477ac */ /* 0x000e620008000a00 */
[----:B------:R-:W2:Y:S01]  /*0040*/  S2R R5, SR_TID.X ;  /* 0x0000000000057919 */ /* 0x000ea20000002100 */
[----:B------:R-:W2:Y:S01]  /*0050*/  LDCU.64 UR8, c[0x0][0x398] ;  /* 0x00007300ff0877ac */ /* 0x000ea20008000a00 */
[----:B------:R-:W3:Y:S04]  /*0060*/  S2R R7, SR_TID.Y ;  /* 0x0000000000077919 */ /* 0x000ee80000002200 */
[----:B------:R-:W4:Y:S08]  /*0070*/  S2UR UR6, SR_CTAID.X ;  /* 0x00000000000679c3 */ /* 0x000f300000002500 */
[----:B------:R-:W4:Y:S08]  /*0080*/  LDC R15, c[0x0][0x394] ;  /* 0x0000e500ff0f7b82 */ /* 0x000f300000000800 */
[----:B------:R-:W3:Y:S01]  /*0090*/  LDC.64 R10, c[0x0][0x3a0] ;  /* 0x0000e800ff0a7b82 */ /* 0x000ee20000000a00 */
[----:B0-----:R-:W-:-:S07]  /*00a0*/  IMAD.WIDE.U32 R12, R4, 0x4, R12 ;  /* 0x00000004040c7825 */ /* 0x001fce00078e000c */
[----:B------:R-:W0:Y:S01]  /*00b0*/  LDC.64 R8, c[0x0][0x380] ;  /* 0x0000e000ff087b82 */ /* 0x000e220000000a00 */
[----:B-1----:R-:W3:Y:S01]  /*00c0*/  LDG.E R12, desc[UR4][R12.64] ;  /* 0x000000040c0c7981 */ /* 0x002ee2000c1e1900 */
[----:B----4-:R-:W-:-:S06]  /*00d0*/  IMAD R0, R15, UR6, R4 ;  /* 0x000000060f007c24 */ /* 0x010fcc000f8e0204 */
[----:B------:R-:W1:Y:S01]  /*00e0*/  LDC.64 R2, c[0x0][0x3b0] ;  /* 0x0000ec00ff027b82 */ /* 0x000e620000000a00 */
[----:B--2---:R-:W-:-:S04]  /*00f0*/  IMAD R0, R0, UR8, R5 ;  /* 0x0000000800007c24 */ /* 0x004fc8000f8e0205 */
[----:B---3--:R-:W-:Y:S02]  /*0100*/  IMAD R5, R0, UR9, R7 ;  /* 0x0000000900057c24 */ /* 0x008fe4000f8e0207 */
[----:B------:R-:W-:-:S04]  /*0110*/  IMAD.WIDE.U32 R10, R4, 0x4, R10 ;  /* 0x00000004040a7825 */ /* 0x000fc800078e000a */
[----:B0-----:R-:W-:Y:S02]  /*0120*/  IMAD.WIDE.U32 R8, R5, 0x4, R8 ;  /* 0x0000000405087825 */ /* 0x001fe400078e0008 */
[----:B------:R-:W2:Y:S04]  /*0130*/  LDG.E R11, desc[UR4][R10.64] ;  /* 0x000000040a0b7981 */ /* 0x000ea8000c1e1900 */
[----:B------:R-:W2:Y:S01]  /*0140*/  LDG.E R0, desc[UR4][R8.64] ;  /* 0x0000000408007981 */ /* 0x000ea2000c1e1900 */
[----:B-1----:R-:W-:-:S05]  /*0150*/  IMAD.WIDE.U32 R2, R4, 0x4, R2 ;  /* 0x0000000404027825 */ /* 0x002fca00078e0002 */
[----:B------:R0:W5:Y:S02]  /*0160*/  LDG.E R6, desc[UR4][R2.64] ;  /* 0x0000000402067981 */ /* 0x000164000c1e1900 */
[----:B0-----:R-:W-:-:S04]  /*0170*/  FADD R2, R12, 9.9999997473787516356e-06 ;  /* 0x3727c5ac0c027421 */ /* 0x001fc80000000000 */
[----:B------:R-:W-:Y:S01]  /*0180*/  VIADD R14, R2, 0xf3000000 ;  /* 0xf3000000020e7836 */ /* 0x000fe20000000000 */
[----:B------:R0:W1:Y:S04]  /*0190*/  MUFU.RSQ R7, R2 ;  /* 0x0000000200077308 */ /* 0x0000680000001400 */
[----:B------:R-:W-:Y:S01]  /*01a0*/  ISETP.GT.U32.AND P0, PT, R14, 0x727fffff, PT ;  /* 0x727fffff0e00780c */ /* 0x000fe20003f04070 */
[----:B--2---:R-:W-:-:S12]  /*01b0*/  FADD R0, R0, -R11 ;  /* 0x8000000b00007221 */ /* 0x004fd80000000000 */
[----:B01----:R-:W-:Y:S05]  /*01c0*/  @!P0 BRA `(.L_x_4) ;  /* 0x0000000000108947 */ /* 0x003fea0003800000 */
[----:B------:R-:W-:-:S07]  /*01d0*/  MOV R9, 0x1f0 ;  /* 0x000001f000097802 */ /* 0x000fce0000000f00 */
[----:B-----5:R-:W-:Y:S05]  /*01e0*/  CALL.REL.NOINC `($__internal_0_$__cuda_sm20_sqrt_rn_f32_slowpath) ;  /* 0x00000000006c7944 */ /* 0x020fea0003c00000 */
[----:B------:R-:W-:Y:S01]  /*01f0*/  IMAD.MOV.U32 R3, RZ, RZ, R7 ;  /* 0x000000ffff037224 */ /* 0x000fe200078e0007 */
[----:B------:R-:W-:Y:S06]  /*0200*/  BRA `(.L_x_5) ;  /* 0x0000000000107947 */ /* 0x000fec0003800000 */
.L_x_4:
[----:B------:R-:W-:Y:S01]  /*0210*/  FMUL.FTZ R3, R2, R7 ;  /* 0x0000000702037220 */ /* 0x000fe20000410000 */
[----:B------:R-:W-:-:S03]  /*0220*/  FMUL.FTZ R7, R7, 0.5 ;  /* 0x3f00000007077820 */ /* 0x000fc60000410000 */
[----:B------:R-:W-:-:S04]  /*0230*/  FFMA R2, -R3, R3, R2 ;  /* 0x0000000303027223 */ /* 0x000fc80000000102 */
[----:B------:R-:W-:-:S07]  /*0240*/  FFMA R3, R2, R7, R3 ;  /* 0x0000000702037223 */ /* 0x000fce0000000003 */
.L_x_5:
[----:B------:R-:W0:Y:S01]  /*0250*/  MUFU.RCP R2, R3 ;  /* 0x0000000300027308 */ /* 0x000e220000001000 */
[----:B------:R-:W-:Y:S07]  /*0260*/  BSSY.RECONVERGENT B0, `(.L_x_6) ;  /* 0x000000b000007945 */ /* 0x000fee0003800200 */
[----:B------:R-:W1:Y:S01]  /*0270*/  FCHK P0, R0, R3 ;  /* 0x0000000300007302 */ /* 0x000e620000000000 */
[----:B0-----:R-:W-:-:S04]  /*0280*/  FFMA R7, R2, -R3, 1 ;  /* 0x3f80000002077423 */ /* 0x001fc80000000803 */
[----:B------:R-:W-:-:S04]  /*0290*/  FFMA R7, R2, R7, R2 ;  /* 0x0000000702077223 */ /* 0x000fc80000000002 */
[----:B------:R-:W-:-:S04]  /*02a0*/  FFMA R2, R0, R7, RZ ;  /* 0x0000000700027223 */ /* 0x000fc800000000ff */
[----:B------:R-:W-:-:S04]  /*02b0*/  FFMA R8, R2, -R3, R0 ;  /* 0x8000000302087223 */ /* 0x000fc80000000000 */
[----:B------:R-:W-:Y:S01]  /*02c0*/  FFMA R7, R7, R8, R2 ;  /* 0x0000000807077223 */ /* 0x000fe20000000002 */
[----:B-1----:R-:W-:Y:S06]  /*02d0*/  @!P0 BRA `(.L_x_7) ;  /* 0x00000000000c8947 */ /* 0x002fec0003800000 */
[----:B------:R-:W-:-:S07]  /*02e0*/  MOV R2, 0x300 ;  /* 0x0000030000027802 */ /* 0x000fce0000000f00 */
[----:B-----5:R-:W-:Y:S05]  /*02f0*/  CALL.REL.NOINC `($__internal_1_$__cuda_sm3x_div_rn_noftz_f32_slowpath) ;  /* 0x0000000000887944 */ /* 0x020fea0003c00000 */
[----:B------:R-:W-:-:S07]  /*0300*/  MOV R7, R0 ;  /* 0x0000000000077202 */ /* 0x000fce0000000f00 */
.L_x_7:
[----:B------:R-:W-:Y:S05]  /*0310*/  BSYNC.RECONVERGENT B0 ;  /* 0x0000000000007941 */ /* 0x000fea0003800200 */
.L_x_6:
[----:B------:R-:W0:Y:S08]  /*0320*/  LDC.64 R2, c[0x0][0x3b8] ;  /* 0x0000ee00ff027b82 */ /* 0x000e300000000a00 */
[----:B------:R-:W1:Y:S01]  /*0330*/  LDC.64 R8, c[0x0][0x388] ;  /* 0x0000e200ff087b82 */ /* 0x000e620000000a00 */
[----:B0-----:R-:W-:-:S06]  /*0340*/  IMAD.WIDE.U32 R2, R4, 0x4, R2 ;  /* 0x0000000404027825 */ /* 0x001fcc00078e0002 */
[----:B------:R-:W2:Y:S01]  /*0350*/  LDG.E R3, desc[UR4][R2.64] ;  /* 0x0000000402037981 */ /* 0x000ea2000c1e1900 */
[----:B-1----:R-:W-:-:S04]  /*0360*/  IMAD.WIDE.U32 R4, R5, 0x4, R8 ;  /* 0x0000000405047825 */ /* 0x002fc800078e0008 */
[----:B--2--5:R-:W-:-:S05]  /*0370*/  FFMA R7, R6, R7, R3 ;  /* 0x0000000706077223 */ /* 0x024fca0000000003 */
[----:B------:R-:W-:Y:S01]  /*0380*/  STG.E desc[UR4][R4.64], R7 ;  /* 0x0000000704007986 */ /* 0x000fe2000c101904 */
[----:B------:R-:W-:Y:S05]  /*0390*/  EXIT ;  /* 0x000000000000794d */ /* 0x000fea0003800000 */
        .weak           $__internal_0_$__cuda_sm20_sqrt_rn_f32_slowpath
        .type           $__internal_0_$__cuda_sm20_sqrt_rn_f32_slowpath,@function
        .size           $__internal_0_$__cuda_sm20_sqrt_rn_f32_slowpath,($__internal_1_$__cuda_sm3x_div_rn_noftz_f32_slowpath - $__internal_0_$__cuda_sm20_sqrt_rn_f32_slowpath)
$__internal_0_$__cuda_sm20_sqrt_rn_f32_slowpath:
[----:B------:R-:W-:-:S13]  /*03a0*/  LOP3.LUT P0, RZ, R2, 0x7fffffff, RZ, 0xc0, !PT ;  /* 0x7fffffff02ff7812 */ /* 0x000fda000780c0ff */
[----:B------:R-:W-:Y:S01]  /*03b0*/  @!P0 IMAD.MOV.U32 R3, RZ, RZ, R2 ;  /* 0x000000ffff038224 */ /* 0x000fe200078e0002 */
[----:B------:R-:W-:Y:S06]  /*03c0*/  @!P0 BRA `(.L_x_8) ;  /* 0x0000000000448947 */ /* 0x000fec0003800000 */
[----:B------:R-:W-:-:S13]  /*03d0*/  FSETP.GEU.FTZ.AND P0, PT, R2, RZ, PT ;  /* 0x000000ff0200720b */ /* 0x000fda0003f1e000 */
[----:B------:R-:W-:Y:S01]  /*03e0*/  @!P0 IMAD.MOV.U32 R3, RZ, RZ, 0x7fffffff ;  /* 0x7fffffffff038424 */ /* 0x000fe200078e00ff */
[----:B------:R-:W-:Y:S06]  /*03f0*/  @!P0 BRA `(.L_x_8) ;  /* 0x0000000000388947 */ /* 0x000fec0003800000 */
[----:B------:R-:W-:-:S13]  /*0400*/  FSETP.GTU.FTZ.AND P0, PT, |R2|, +INF , PT ;  /* 0x7f8000000200780b */ /* 0x000fda0003f1c200 */
[----:B------:R-:W-:Y:S01]  /*0410*/  @P0 FADD.FTZ R3, R2, 1 ;  /* 0x3f80000002030421 */ /* 0x000fe20000010000 */
[----:B------:R-:W-:Y:S06]  /*0420*/  @P0 BRA `(.L_x_8) ;  /* 0x00000000002c0947 */ /* 0x000fec0003800000 */
[----:B------:R-:W-:-:S13]  /*0430*/  FSETP.NEU.FTZ.AND P0, PT, |R2|, +INF , PT ;  /* 0x7f8000000200780b */ /* 0x000fda0003f1d200 */
[----:B------:R-:W-:Y:S01]  /*0440*/  @!P0 MOV R3, R2 ;  /* 0x0000000200038202 */ /* 0x000fe20000000f00 */
[----:B------:R-:W-:Y:S06]  /*0450*/  @!P0 BRA `(.L_x_8) ;  /* 0x0000000000208947 */ /* 0x000fec0003800000 */
[----:B------:R-:W-:-:S04]  /*0460*/  FFMA R2, R2, 1.84467440737095516160e+19, RZ ;  /* 0x5f80000002027823 */ /* 0x000fc800000000ff */
[----:B------:R-:W0:Y:S02]  /*0470*/  MUFU.RSQ R3, R2 ;  /* 0x0000000200037308 */ /* 0x000e240000001400 */
[----:B0-----:R-:W-:Y:S01]  /*0480*/  FMUL.FTZ R7, R2, R3 ;  /* 0x0000000302077220 */ /* 0x001fe20000410000 */
[----:B------:R-:W-:-:S03]  /*0490*/  FMUL.FTZ R3, R3, 0.5 ;  /* 0x3f00000003037820 */ /* 0x000fc60000410000 */
[----:B------:R-:W-:-:S04]  /*04a0*/  FADD.FTZ R8, -R7, -RZ ;  /* 0x800000ff07087221 */ /* 0x000fc80000010100 */
[----:B------:R-:W-:-:S04]  /*04b0*/  FFMA R8, R7, R8, R2 ;  /* 0x0000000807087223 */ /* 0x000fc80000000002 */
[----:B------:R-:W-:-:S04]  /*04c0*/  FFMA R3, R8, R3, R7 ;  /* 0x0000000308037223 */ /* 0x000fc80000000007 */
[----:B------:R-:W-:-:S07]  /*04d0*/  FMUL.FTZ R3, R3, 2.3283064365386962891e-10 ;  /* 0x2f80000003037820 */ /* 0x000fce0000410000 */
.L_x_8:
[----:B------:R-:W-:Y:S02]  /*04e0*/  IMAD.MOV.U32 R7, RZ, RZ, R3 ;  /* 0x000000ffff077224 */ /* 0x000fe400078e0003 */
[----:B------:R-:W-:Y:S02]  /*04f0*/  HFMA2 R3, -RZ, RZ, 0, 0 ;  /* 0x00000000ff037431 */ /* 0x000fe400000001ff */
[----:B------:R-:W-:-:S04]  /*0500*/  IMAD.MOV.U32 R2, RZ, RZ, R9 ;  /* 0x000000ffff027224 */ /* 0x000fc800078e0009 */
[----:B------:R-:W-:Y:S05]  /*0510*/  RET.REL.NODEC R2 `(_batch_norm) ;  /* 0xfffffff802b87950 */ /* 0x000fea0003c3ffff */
        .weak           $__internal_1_$__cuda_sm3x_div_rn_noftz_f32_slowpath
        .type           $__internal_1_$__cuda_sm3x_div_rn_noftz_f32_slowpath,@function
        .size           $__internal_1_$__cuda_sm3x_div_rn_noftz_f32_slowpath,(.L_x_23 - $__internal_1_$__cuda_sm3x_div_rn_noftz_f32_slowpath)
$__internal_1_$__cuda_sm3x_div_rn_noftz_f32_slowpath:
[----:B------:R-:W-:Y:S01]  /*0520*/  SHF.R.U32.HI R8, RZ, 0x17, R3 ;  /* 0x00000017ff087819 */ /* 0x000fe20000011603 */
[----:B------:R-:W-:Y:S01]  /*0530*/  BSSY.RECONVERGENT B1, `(.L_x_9) ;  /* 0x0000063000017945 */ /* 0x000fe20003800200 */
[----:B------:R-:W-:Y:S02]  /*0540*/  SHF.R.U32.HI R7, RZ, 0x17, R0 ;  /* 0x00000017ff077819 */ /* 0x000fe40000011600 */
[----:B------:R-:W-:Y:S02]  /*0550*/  LOP3.LUT R12, R8, 0xff, RZ, 0xc0, !PT ;  /* 0x000000ff080c7812 */ /* 0x000fe400078ec0ff */
[----:B------:R-:W-:Y:S02]  /*0560*/  LOP3.LUT R7, R7, 0xff, RZ, 0xc0, !PT ;  /* 0x000000ff07077812 */ /* 0x000fe400078ec0ff */
[----:B------:R-:W-:Y:S01]  /*0570*/  MOV R8, R0 ;  /* 0x0000000000087202 */ /* 0x000fe20000000f00 */
[----:B------:R-:W-:Y:S02]  /*0580*/  VIADD R11, R12, 0xffffffff ;  /* 0xffffffff0c0b7836 */ /* 0x000fe40000000000 */
[----:B------:R-:W-:-:S03]  /*0590*/  VIADD R10, R7, 0xffffffff ;  /* 0xffffffff070a7836 */ /* 0x000fc60000000000 */
[----:B------:R-:W-:-:S04]  /*05a0*/  ISETP.GT.U32.AND P0, PT, R11, 0xfd, PT ;  /* 0x000000fd0b00780c */ /* 0x000fc80003f04070 */
[----:B------:R-:W-:-:S13]  /*05b0*/  ISETP.GT.U32.OR P0, PT, R10, 0xfd, P0 ;  /* 0x000000fd0a00780c */ /* 0x000fda0000704470 */
[----:B------:R-:W-:Y:S01]  /*05c0*/  @!P0 IMAD.MOV.U32 R9, RZ, RZ, RZ ;  /* 0x000000ffff098224 */ /* 0x000fe200078e00ff */
[----:B------:R-:W-:Y:S06]  /*05d0*/  @!P0 BRA `(.L_x_10) ;  /* 0x00000000005c8947 */ /* 0x000fec0003800000 */
[----:B------:R-:W-:Y:S02]  /*05e0*/  FSETP.GTU.FTZ.AND P1, PT, |R3|, +INF , PT ;  /* 0x7f8000000300780b */ /* 0x000fe40003f3c200 */
[----:B------:R-:W-:-:S04]  /*05f0*/  FSETP.GTU.FTZ.AND P0, PT, |R0|, +INF , PT ;  /* 0x7f8000000000780b */ /* 0x000fc80003f1c200 */
[----:B------:R-:W-:-:S13]  /*0600*/  PLOP3.LUT P0, PT, P0, P1, PT, 0xf8, 0x8f ;  /* 0x00000000008f781c */ /* 0x000fda0000703f70 */
[----:B------:R-:W-:Y:S05]  /*0610*/  @P0 BRA `(.L_x_11) ;  /* 0x00000004004c0947 */ /* 0x000fea0003800000 */
[----:B------:R-:W-:-:S13]  /*0620*/  LOP3.LUT P0, RZ, R3, 0x7fffffff, R8, 0xc8, !PT ;  /* 0x7fffffff03ff7812 */ /* 0x000fda000780c808 */
[----:B------:R-:W-:Y:S05]  /*0630*/  @!P0 BRA `(.L_x_12) ;  /* 0x00000004003c8947 */ /* 0x000fea0003800000 */
[C---:B------:R-:W-:Y:S02]  /*0640*/  FSETP.NEU.FTZ.AND P2, PT, |R0|.reuse, +INF , PT ;  /* 0x7f8000000000780b */ /* 0x040fe40003f5d200 */
[----:B------:R-:W-:Y:S02]  /*0650*/  FSETP.NEU.FTZ.AND P1, PT, |R3|, +INF , PT ;  /* 0x7f8000000300780b */ /* 0x000fe40003f3d200 */
[----:B------:R-:W-:-:S11]  /*0660*/  FSETP.NEU.FTZ.AND P0, PT, |R0|, +INF , PT ;  /* 0x7f8000000000780b */ /* 0x000fd60003f1d200 */
[----:B------:R-:W-:Y:S05]  /*0670*/  @!P1 BRA !P2, `(.L_x_12) ;  /* 0x00000004002c9947 */ /* 0x000fea0005000000 */
[----:B------:R-:W-:-:S04]  /*0680*/  LOP3.LUT P2, RZ, R8, 0x7fffffff, RZ, 0xc0, !PT ;  /* 0x7fffffff08ff7812 */ /* 0x000fc8000784c0ff */
[----:B------:R-:W-:-:S13]  /*0690*/  PLOP3.LUT P1, PT, P1, P2, PT, 0x2f, 0xf2 ;  /* 0x0000000000f2781c */ /* 0x000fda0000f24577 */
[----:B------:R-:W-:Y:S05]  /*06a0*/  @P1 BRA `(.L_x_13) ;  /* 0x0000000400181947 */ /* 0x000fea0003800000 */
[----:B------:R-:W-:-:S04]  /*06b0*/  LOP3.LUT P1, RZ, R3, 0x7fffffff, RZ, 0xc0, !PT ;  /* 0x7fffffff03ff7812 */ /* 0x000fc8000782c0ff */
[----:B------:R-:W-:-:S13]  /*06c0*/  PLOP3.LUT P0, PT, P0, P1, PT, 0x2f, 0xf2 ;  /* 0x0000000000f2781c */ /* 0x000fda0000702577 */
[----:B------:R-:W-:Y:S05]  /*06d0*/  @P0 BRA `(.L_x_14) ;  /* 0x0000000400000947 */ /* 0x000fea0003800000 */
[----:B------:R-:W-:Y:S02]  /*06e0*/  ISETP.GE.AND P0, PT, R10, RZ, PT ;  /* 0x000000ff0a00720c */ /* 0x000fe40003f06270 */
[----:B------:R-:W-:-:S11]  /*06f0*/  ISETP.GE.AND P1, PT, R11, RZ, PT ;  /* 0x000000ff0b00720c */ /* 0x000fd60003f26270 */
[----:B------:R-:W-:Y:S01]  /*0700*/  @P0 IMAD.MOV.U32 R9, RZ, RZ, RZ ;  /* 0x000000ffff090224 */ /* 0x000fe200078e00ff */
[----:B------:R-:W-:Y:S01]  /*0710*/  @!P0 MOV R9, 0xffffffc0 ;  /* 0xffffffc000098802 */ /* 0x000fe20000000f00 */
[----:B------:R-:W-:Y:S01]  /*0720*/  @!P0 FFMA R8, R0, 1.84467440737095516160e+19, RZ ;  /* 0x5f80000000088823 */ /* 0x000fe200000000ff */
[----:B------:R-:W-:-:S03]  /*0730*/  @!P1 FFMA R3, R3, 1.84467440737095516160e+19, RZ ;  /* 0x5f80000003039823 */ /* 0x000fc600000000ff */
[----:B------:R-:W-:-:S07]  /*0740*/  @!P1 VIADD R9, R9, 0x40 ;  /* 0x0000004009099836 */ /* 0x000fce0000000000 */
.L_x_10:
[----:B------:R-:W-:Y:S01]  /*0750*/  LEA R0, R12, 0xc0800000, 0x17 ;  /* 0xc08000000c007811 */ /* 0x000fe200078eb8ff */
[----:B------:R-:W-:Y:S01]  /*0760*/  BSSY.RECONVERGENT B2, `(.L_x_15) ;  /* 0x0000036000027945 */ /* 0x000fe20003800200 */
[----:B------:R-:W-:-:S03]  /*0770*/  IADD3 R7, PT, PT, R7, -0x7f, RZ ;  /* 0xffffff8107077810 */ /* 0x000fc60007ffe0ff */
[----:B------:R-:W-:Y:S02]  /*0780*/  IMAD.IADD R3, R3, 0x1, -R0 ;  /* 0x0000000103037824 */ /* 0x000fe400078e0a00 */
[----:B------:R-:W-:Y:S02]  /*0790*/  IMAD R0, R7, -0x800000, R8 ;  /* 0xff80000007007824 */ /* 0x000fe400078e0208 */
[----:B------:R-:W0:Y:S01]  /*07a0*/  MUFU.RCP R10, R3 ;  /* 0x00000003000a7308 */ /* 0x000e220000001000 */
[----:B------:R-:W-:-:S04]  /*07b0*/  FADD.FTZ R11, -R3, -RZ ;  /* 0x800000ff030b7221 */ /* 0x000fc80000010100 */
[----:B0-----:R-:W-:-:S04]  /*07c0*/  FFMA R13, R10, R11, 1 ;  /* 0x3f8000000a0d7423 */ /* 0x001fc8000000000b */
[----:B------:R-:W-:-:S04]  /*07d0*/  FFMA R15, R10, R13, R10 ;  /* 0x0000000d0a0f7223 */ /* 0x000fc8000000000a */
[----:B------:R-:W-:-:S04]  /*07e0*/  FFMA R8, R0, R15, RZ ;  /* 0x0000000f00087223 */ /* 0x000fc800000000ff */
[----:B------:R-:W-:-:S04]  /*07f0*/  FFMA R13, R11, R8, R0 ;  /* 0x000000080b0d7223 */ /* 0x000fc80000000000 */
[----:B------:R-:W-:Y:S01]  /*0800*/  FFMA R10, R15, R13, R8 ;  /* 0x0000000d0f0a7223 */ /* 0x000fe20000000008 */
[----:B------:R-:W-:-:S03]  /*0810*/  IADD3 R8, PT, PT, R7, 0x7f, -R12 ;  /* 0x0000007f07087810 */ /* 0x000fc60007ffe80c */
[----:B------:R-:W-:Y:S02]  /*0820*/  FFMA R11, R11, R10, R0 ;  /* 0x0000000a0b0b7223 */ /* 0x000fe40000000000 */
[----:B------:R-:W-:Y:S02]  /*0830*/  IMAD.IADD R8, R8, 0x1, R9 ;  /* 0x0000000108087824 */ /* 0x000fe400078e0209 */
[----:B------:R-:W-:-:S05]  /*0840*/  FFMA R0, R15, R11, R10 ;  /* 0x0000000b0f007223 */ /* 0x000fca000000000a */
[----:B------:R-:W-:-:S04]  /*0850*/  SHF.R.U32.HI R3, RZ, 0x17, R0 ;  /* 0x00000017ff037819 */ /* 0x000fc80000011600 */
[----:B------:R-:W-:-:S05]  /*0860*/  LOP3.LUT R3, R3, 0xff, RZ, 0xc0, !PT ;  /* 0x000000ff03037812 */ /* 0x000fca00078ec0ff */
[----:B------:R-:W-:-:S05]  /*0870*/  IMAD.IADD R9, R3, 0x1, R8 ;  /* 0x0000000103097824 */ /* 0x000fca00078e0208 */
[----:B------:R-:W-:-:S04]  /*0880*/  IADD3 R3, PT, PT, R9, -0x1, RZ ;  /* 0xffffffff09037810 */ /* 0x000fc80007ffe0ff */
[----:B------:R-:W-:-:S13]  /*0890*/  ISETP.GE.U32.AND P0, PT, R3, 0xfe, PT ;  /* 0x000000fe0300780c */ /* 0x000fda0003f06070 */
[----:B------:R-:W-:Y:S05]  /*08a0*/  @!P0 BRA `(.L_x_16) ;  /* 0x0000000000808947 */ /* 0x000fea0003800000 */
[----:B------:R-:W-:-:S13]  /*08b0*/  ISETP.GT.AND P0, PT, R9, 0xfe, PT ;  /* 0x000000fe0900780c */ /* 0x000fda0003f04270 */
[----:B------:R-:W-:Y:S05]  /*08c0*/  @P0 BRA `(.L_x_17) ;  /* 0x00000000006c0947 */ /* 0x000fea0003800000 */
[----:B------:R-:W-:-:S13]  /*08d0*/  ISETP.GE.AND P0, PT, R9, 0x1, PT ;  /* 0x000000010900780c */ /* 0x000fda0003f06270 */
[----:B------:R-:W-:Y:S05]  /*08e0*/  @P0 BRA `(.L_x_18) ;  /* 0x0000000000740947 */ /* 0x000fea0003800000 */
[----:B------:R-:W-:Y:S02]  /*08f0*/  ISETP.GE.AND P0, PT, R9, -0x18, PT ;  /* 0xffffffe80900780c */ /* 0x000fe40003f06270 */
[----:B------:R-:W-:-:S11]  /*0900*/  LOP3.LUT R0, R0, 0x80000000, RZ, 0xc0, !PT ;  /* 0x8000000000007812 */ /* 0x000fd600078ec0ff */
[----:B------:R-:W-:Y:S05]  /*0910*/  @!P0 BRA `(.L_x_18) ;  /* 0x0000000000688947 */ /* 0x000fea0003800000 */
[CCC-:B------:R-:W-:Y:S01]  /*0920*/  FFMA.RZ R3, R15.reuse, R11.reuse, R10.reuse ;  /* 0x0000000b0f037223 */ /* 0x1c0fe2000000c00a */
[-CC-:B------:R-:W-:Y:S01]  /*0930*/  FFMA.RM R8, R15, R11.reuse, R10.reuse ;  /* 0x0000000b0f087223 */ /* 0x180fe2000000400a */
[C---:B------:R-:W-:Y:S02]  /*0940*/  ISETP.NE.AND P2, PT, R9.reuse, RZ, PT ;  /* 0x000000ff0900720c */ /* 0x040fe40003f45270 */
[----:B------:R-:W-:Y:S02]  /*0950*/  ISETP.NE.AND P1, PT, R9, RZ, PT ;  /* 0x000000ff0900720c */ /* 0x000fe40003f25270 */
[----:B------:R-:W-:Y:S01]  /*0960*/  LOP3.LUT R7, R3, 0x7fffff, RZ, 0xc0, !PT ;  /* 0x007fffff03077812 */ /* 0x000fe200078ec0ff */
[----:B------:R-:W-:Y:S01]  /*0970*/  FFMA.RP R3, R15, R11, R10 ;  /* 0x0000000b0f037223 */ /* 0x000fe2000000800a */
[----:B------:R-:W-:Y:S02]  /*0980*/  VIADD R10, R9, 0x20 ;  /* 0x00000020090a7836 */ /* 0x000fe40000000000 */
[----:B------:R-:W-:Y:S01]  /*0990*/  LOP3.LUT R7, R7, 0x800000, RZ, 0xfc, !PT ;  /* 0x0080000007077812 */ /* 0x000fe200078efcff */
[----:B------:R-:W-:Y:S01]  /*09a0*/  IMAD.MOV R9, RZ, RZ, -R9 ;  /* 0x000000ffff097224 */ /* 0x000fe200078e0a09 */
[----:B------:R-:W-:-:S02]  /*09b0*/  FSETP.NEU.FTZ.AND P0, PT, R3, R8, PT ;  /* 0x000000080300720b */ /* 0x000fc40003f1d000 */
[----:B------:R-:W-:Y:S02]  /*09c0*/  SHF.L.U32 R10, R7, R10, RZ ;  /* 0x0000000a070a7219 */ /* 0x000fe400000006ff */
[----:B------:R-:W-:Y:S02]  /*09d0*/  SEL R8, R9, RZ, P2 ;  /* 0x000000ff09087207 */ /* 0x000fe40001000000 */
[----:B------:R-:W-:Y:S02]  /*09e0*/  ISETP.NE.AND P1, PT, R10, RZ, P1 ;  /* 0x000000ff0a00720c */ /* 0x000fe40000f25270 */
[----:B------:R-:W-:Y:S02]  /*09f0*/  SHF.R.U32.HI R8, RZ, R8, R7 ;  /* 0x00000008ff087219 */ /* 0x000fe40000011607 */
[----:B------:R-:W-:Y:S02]  /*0a00*/  PLOP3.LUT P0, PT, P0, P1, PT, 0xf8, 0x8f ;  /* 0x00000000008f781c */ /* 0x000fe40000703f70 */
[----:B------:R-:W-:-:S02]  /*0a10*/  SHF.R.U32.HI R10, RZ, 0x1, R8 ;  /* 0x00000001ff0a7819 */ /* 0x000fc40000011608 */
[----:B------:R-:W-:-:S04]  /*0a20*/  SEL R3, RZ, 0x1, !P0 ;  /* 0x00000001ff037807 */ /* 0x000fc80004000000 */
[----:B------:R-:W-:-:S04]  /*0a30*/  LOP3.LUT R3, R3, 0x1, R10, 0xf8, !PT ;  /* 0x0000000103037812 */ /* 0x000fc800078ef80a */
[----:B------:R-:W-:-:S04]  /*0a40*/  LOP3.LUT R3, R3, R8, RZ, 0xc0, !PT ;  /* 0x0000000803037212 */ /* 0x000fc800078ec0ff */
[----:B------:R-:W-:-:S04]  /*0a50*/  IADD3 R3, PT, PT, R10, R3, RZ ;  /* 0x000000030a037210 */ /* 0x000fc80007ffe0ff */
[----:B------:R-:W-:Y:S01]  /*0a60*/  LOP3.LUT R0, R3, R0, RZ, 0xfc, !PT ;  /* 0x0000000003007212 */ /* 0x000fe200078efcff */
[----:B------:R-:W-:Y:S06]  /*0a70*/  BRA `(.L_x_18) ;  /* 0x0000000000107947 */ /* 0x000fec0003800000 */
.L_x_17:
[----:B------:R-:W-:-:S04]  /*0a80*/  LOP3.LUT R0, R0, 0x80000000, RZ, 0xc0, !PT ;  /* 0x8000000000007812 */ /* 0x000fc800078ec0ff */
[----:B------:R-:W-:Y:S01]  /*0a90*/  LOP3.LUT R0, R0, 0x7f800000, RZ, 0xfc, !PT ;  /* 0x7f80000000007812 */ /* 0x000fe200078efcff */
[----:B------:R-:W-:Y:S06]  /*0aa0*/  BRA `(.L_x_18) ;  /* 0x0000000000047947 */ /* 0x000fec0003800000 */
.L_x_16:
[----:B------:R-:W-:-:S07]  /*0ab0*/  IMAD R0, R8, 0x800000, R0 ;  /* 0x0080000008007824 */ /* 0x000fce00078e0200 */
.L_x_18:
[----:B------:R-:W-:Y:S05]  /*0ac0*/  BSYNC.RECONVERGENT B2 ;  /* 0x0000000000027941 */ /* 0x000fea0003800200 */
.L_x_15:
[----:B------:R-:W-:Y:S05]  /*0ad0*/  BRA `(.L_x_19) ;  /* 0x0000000000207947 */ /* 0x000fea0003800000 */
.L_x_14:
[----:B------:R-:W-:-:S04]  /*0ae0*/  LOP3.LUT R0, R3, 0x80000000, R8, 0x48, !PT ;  /* 0x8000000003007812 */ /* 0x000fc800078e4808 */
[----:B------:R-:W-:Y:S01]  /*0af0*/  LOP3.LUT R0, R0, 0x7f800000, RZ, 0xfc, !PT ;  /* 0x7f80000000007812 */ /* 0x000fe200078efcff */
[----:B------:R-:W-:Y:S06]  /*0b00*/  BRA `(.L_x_19) ;  /* 0x0000000000147947 */ /* 0x000fec0003800000 */
.L_x_13:
[----:B------:R-:W-:Y:S01]  /*0b10*/  LOP3.LUT R0, R3, 0x80000000, R8, 0x48, !PT ;  /* 0x8000000003007812 */ /* 0x000fe200078e4808 */
[----:B------:R-:W-:Y:S06]  /*0b20*/  BRA `(.L_x_19) ;  /* 0x00000000000c7947 */ /* 0x000fec0003800000 */
.L_x_12:
[----:B------:R-:W0:Y:S01]  /*0b30*/  MUFU.RSQ R0, -QNAN ;  /* 0xffc0000000007908 */ /* 0x000e220000001400 */
[----:B------:R-:W-:Y:S05]  /*0b40*/  BRA `(.L_x_19) ;  /* 0x0000000000047947 */ /* 0x000fea0003800000 */
.L_x_11:
[----:B------:R-:W-:-:S07]  /*0b50*/  FADD.FTZ R0, R0, R3 ;  /* 0x0000000300007221 */ /* 0x000fce0000010000 */
.L_x_19:
[----:B------:R-:W-:Y:S05]  /*0b60*/  BSYNC.RECONVERGENT B1 ;  /* 0x0000000000017941 */ /* 0x000fea0003800200 */
.L_x_9:
[----:B------:R-:W-:-:S04]  /*0b70*/  HFMA2 R3, -RZ, RZ, 0, 0 ;  /* 0x00000000ff037431 */ /* 0x000fc800000001ff */
[----:B0-----:R-:W-:Y:S05]  /*0b80*/  RET.REL.NODEC R2 `(_batch_norm) ;  /* 0xfffffff4021c7950 */ /* 0x001fea0003c3ffff */
.L_x_20:
        /* <DEDUP_REMOVED lines=15> */
.L_x_23:


//--------------------- .text._leaky_relu         --------------------------
	.section	.text._leaky_relu,"ax",@progbits
	.align	128
        .global         _leaky_relu
        .type           _leaky_relu,@function
        .size           _leaky_relu,(.L_x_28 - _leaky_relu)
        .other          _leaky_relu,@"STO_CUDA_ENTRY STV_DEFAULT"
_leaky_relu:
.text._leaky_relu:
[----:B------:R-:W-:Y:S01]  /*0000*/  LDC R1, c[0x0][0x37c] ;  /* 0x0000df00ff017b82 */ /* 0x000fe20000000800 */
[----:B------:R-:W0:Y:S07]  /*0010*/  S2R R0, SR_TID.X ;  /* 0x0000000000007919 */ /* 0x000e2e0000002100 */
[----:B------:R-:W0:Y:S01]  /*0020*/  S2UR UR6, SR_CTAID.X ;  /* 0x00000000000679c3 */ /* 0x000e220000002500 */
[----:B------:R-:W1:Y:S07]  /*0030*/  LDCU.64 UR4, c[0x0][0x358] ;  /* 0x00006b00ff0477ac */ /* 0x000e6e0008000a00 */
[----:B------:R-:W0:Y:S08]  /*0040*/  LDC R7, c[0x0][0x360] ;  /* 0x0000d800ff077b82 */ /* 0x000e300000000800 */
[----:B------:R-:W2:Y:S08]  /*0050*/  LDC.64 R2, c[0x0][0x380] ;  /* 0x0000e000ff027b82 */ /* 0x000eb00000000a00 */
[----:B------:R-:W3:Y:S01]  /*0060*/  LDC.64 R4, c[0x0][0x388] ;  /* 0x0000e200ff047b82 */ /* 0x000ee20000000a00 */
[----:B0-----:R-:W-:Y:S01]  /*0070*/  IMAD R7, R7, UR6, R0 ;  /* 0x0000000607077c24 */ /* 0x001fe2000f8e0200 */
[----:B------:R-:W0:Y:S03]  /*0080*/  LDCU UR6, c[0x0][0x398] ;  /* 0x00007300ff0677ac */ /* 0x000e260008000800 */
[----:B--2---:R-:W-:-:S05]  /*0090*/  IMAD.WIDE.U32 R2, R7, 0x4, R2 ;  /* 0x0000000407027825 */ /* 0x004fca00078e0002 */
[----:B-1----:R-:W2:Y:S01]  /*00a0*/  LDG.E R9, desc[UR4][R2.64] ;  /* 0x0000000402097981 */ /* 0x002ea2000c1e1900 */
[----:B---3--:R-:W-:Y:S01]  /*00b0*/  IMAD.WIDE.U32 R4, R7, 0x4, R4 ;  /* 0x0000000407047825 */ /* 0x008fe200078e0004 */
[----:B--2---:R-:W-:-:S13]  /*00c0*/  FSETP.GEU.AND P0, PT, R9, RZ, PT ;  /* 0x000000ff0900720b */ /* 0x004fda0003f0e000 */
[----:B0-----:R-:W-:-:S05]  /*00d0*/  @!P0 FMUL R9, R9, UR6 ;  /* 0x0000000609098c20 */ /* 0x001fca0008400000 */
[----:B------:R-:W-:Y:S01]  /*00e0*/  STG.E desc[UR4][R4.64], R9 ;  /* 0x0000000904007986 */ /* 0x000fe2000c101904 */
[----:B------:R-:W-:Y:S05]  /*00f0*/  EXIT ;  /* 0x000000000000794d */ /* 0x000fea0003800000 */
.L_x_21:
        /* <DEDUP_REMOVED lines=16> */
.L_x_28:


//--------------------- .nv.shared.reserved.0     --------------------------
	.section	.nv.shared.reserved.0,"aw",@nobits
	.weak		__nv_reservedSMEM_offset_0_alias
	.size		__nv_reservedSMEM_offset_0_alias, 0, 64
	.other		__nv_reservedSMEM_offset_0_alias,@"STO_CUDA_RESERVED_SHARED STV_DEFAULT"
__nv_reservedSMEM_offset_0_alias:
	.zero		0
	.zero		64


//--------------------- .nv.constant0._pad_fill   --------------------------
	.section	.nv.constant0._pad_fill,"a",@progbits
	.sectionflags	@""
	.align	4
.nv.constant0._pad_fill:
	.zero		912


//--------------------- .nv.constant0._max_pool2d --------------------------
	.section	.nv.constant0._max_pool2d,"a",@progbits
	.sectionflags	@""
	.align	4
.nv.constant0._max_pool2d:
	.zero		944


//--------------------- .nv.constant0._conv2d     --------------------------
	.section	.nv.constant0._conv2d,"a",@progbits
	.sectionflags	@""
	.align	4
.nv.constant0._conv2d:
	.zero		896


//--------------------- .nv.constant0._batch_norm --------------------------
	.section	.nv.constant0._batch_norm,"a",@progbits
	.sectionflags	@""
	.align	4
.nv.constant0._batch_norm:
	.zero		960


//--------------------- .nv.constant0._leaky_relu --------------------------
	.section	.nv.constant0._leaky_relu,"a",@progbits
	.sectionflags	@""
	.align	4
.nv.constant0._leaky_relu:
	.zero		924


//--------------------- SYMBOLS --------------------------

	.type		.nv.reservedSmem.offset0,@object
	.size		.nv.reservedSmem.offset0,0x4
